	.headerflags	@"EF_CUDA_TEXMODE_UNIFIED EF_CUDA_64BIT_ADDRESS EF_CUDA_ACCELERATORS EF_CUDA_SM90 EF_CUDA_VIRTUAL_SM(EF_CUDA_SM90)"
	.elftype	@"ET_EXEC"


//--------------------- .nv.info                  --------------------------
	.section	.nv.info,"",@"SHT_CUDA_INFO"
	.align	4


	//----- nvinfo : EIATTR_REGCOUNT
	.align		4
        /*0000*/ 	.byte	0x04, 0x2f
        /*0002*/ 	.short	(.L_1 - .L_0)
	.align		4
.L_0:
        /*0004*/ 	.word	index@(triton_poi_fused_cat_25)
        /*0008*/ 	.word	0x00000010


	//----- nvinfo : EIATTR_MIN_STACK_SIZE
	.align		4
.L_1:
        /*000c*/ 	.byte	0x04, 0x12
        /*000e*/ 	.short	(.L_3 - .L_2)
	.align		4
.L_2:
        /*0010*/ 	.word	index@(triton_poi_fused_cat_25)
        /*0014*/ 	.word	0x00000000


	//----- nvinfo : EIATTR_FRAME_SIZE
	.align		4
.L_3:
        /*0018*/ 	.byte	0x04, 0x11
        /*001a*/ 	.short	(.L_5 - .L_4)
	.align		4
.L_4:
        /*001c*/ 	.word	index@(triton_poi_fused_cat_25)
        /*0020*/ 	.word	0x00000000


	//----- nvinfo : EIATTR_MIN_STACK_SIZE
	.align		4
.L_5:
        /*0024*/ 	.byte	0x04, 0x12
        /*0026*/ 	.short	(.L_7 - .L_6)
	.align		4
.L_6:
        /*0028*/ 	.word	index@(triton_poi_fused_cat_25)
        /*002c*/ 	.word	0x00000000
.L_7:


//--------------------- .nv.info.triton_poi_fused_cat_25 --------------------------
	.section	.nv.info.triton_poi_fused_cat_25,"",@"SHT_CUDA_INFO"
	.sectionflags	@""
	.align	4


	//----- nvinfo : EIATTR_CUDA_API_VERSION
	.align		4
        /*0000*/ 	.byte	0x04, 0x37
        /*0002*/ 	.short	(.L_9 - .L_8)
.L_8:
        /*0004*/ 	.word	0x0000007c


	//----- nvinfo : EIATTR_KPARAM_INFO
	.align		4
.L_9:
        /*0008*/ 	.byte	0x04, 0x17
        /*000a*/ 	.short	(.L_11 - .L_10)
.L_10:
        /*000c*/ 	.word	0x00000000
        /*0010*/ 	.short	0x0003
        /*0012*/ 	.short	0x0018
        /*0014*/ 	.byte	0x00, 0xf0, 0x11, 0x00


	//----- nvinfo : EIATTR_KPARAM_INFO
	.align		4
.L_11:
        /*0018*/ 	.byte	0x04, 0x17
        /*001a*/ 	.short	(.L_13 - .L_12)
.L_12:
        /*001c*/ 	.word	0x00000000
        /*0020*/ 	.short	0x0002
        /*0022*/ 	.short	0x0010
        /*0024*/ 	.byte	0x00, 0xf4, 0x21, 0x00


	//----- nvinfo : EIATTR_KPARAM_INFO
	.align		4
.L_13:
        /*0028*/ 	.byte	0x04, 0x17
        /*002a*/ 	.short	(.L_15 - .L_14)
.L_14:
        /*002c*/ 	.word	0x00000000
        /*0030*/ 	.short	0x0001
        /*0032*/ 	.short	0x0008
        /*0034*/ 	.byte	0x00, 0xf4, 0x21, 0x00


	//----- nvinfo : EIATTR_KPARAM_INFO
	.align		4
.L_15:
        /*0038*/ 	.byte	0x04, 0x17
        /*003a*/ 	.short	(.L_17 - .L_16)
.L_16:
        /*003c*/ 	.word	0x00000000
        /*0040*/ 	.short	0x0000
        /*0042*/ 	.short	0x0000
        /*0044*/ 	.byte	0x00, 0xf4, 0x21, 0x00


	//----- nvinfo : EIATTR_SPARSE_MMA_MASK
	.align		4
.L_17:
        /*0048*/ 	.byte	0x03, 0x50
        /*004a*/ 	.short	0x0000


	//----- nvinfo : EIATTR_MAXREG_COUNT
	.align		4
        /*004c*/ 	.byte	0x03, 0x1b
        /*004e*/ 	.short	0x00ff


	//----- nvinfo : EIATTR_EXIT_INSTR_OFFSETS
	.align		4
        /*0050*/ 	.byte	0x04, 0x1c
        /*0052*/ 	.short	(.L_19 - .L_18)


	//   ....[0]....
.L_18:
        /*0054*/ 	.word	0x00000230


	//   ....[1]....
        /*0058*/ 	.word	0x00000250


	//----- nvinfo : EIATTR_REQNTID
	.align		4
.L_19:
        /*005c*/ 	.byte	0x04, 0x10
        /*005e*/ 	.short	(.L_21 - .L_20)
.L_20:
        /*0060*/ 	.word	0x00000080
        /*0064*/ 	.word	0x00000001
        /*0068*/ 	.word	0x00000001


	//----- nvinfo : EIATTR_CBANK_PARAM_SIZE
	.align		4
.L_21:
        /*006c*/ 	.byte	0x03, 0x19
        /*006e*/ 	.short	0x001c


	//----- nvinfo : EIATTR_PARAM_CBANK
	.align		4
        /*0070*/ 	.byte	0x04, 0x0a
        /*0072*/ 	.short	(.L_23 - .L_22)
	.align		4
.L_22:
        /*0074*/ 	.word	index@(.nv.constant0.triton_poi_fused_cat_25)
        /*0078*/ 	.short	0x0210
        /*007a*/ 	.short	0x001c


	//----- nvinfo : EIATTR_SW_WAR
	.align		4
.L_23:
        /*007c*/ 	.byte	0x04, 0x36
        /*007e*/ 	.short	(.L_25 - .L_24)
.L_24:
        /*0080*/ 	.word	0x00000008
.L_25:


//--------------------- .nv.callgraph             --------------------------
	.section	.nv.callgraph,"",@"SHT_CUDA_CALLGRAPH"
	.align	4
	.sectionentsize	8
	.align		4
        /*0000*/ 	.word	0x00000000
	.align		4
        /*0004*/ 	.word	0xffffffff
	.align		4
        /*0008*/ 	.word	0x00000000
	.align		4
        /*000c*/ 	.word	0xfffffffe
	.align		4
        /*0010*/ 	.word	0x00000000
	.align		4
        /*0014*/ 	.word	0xfffffffd
	.align		4
        /*0018*/ 	.word	0x00000000
	.align		4
        /*001c*/ 	.word	0xfffffffc


//--------------------- .text.triton_poi_fused_cat_25 --------------------------
	.section	.text.triton_poi_fused_cat_25,"ax",@progbits
	.align	128
        .global         triton_poi_fused_cat_25
        .type           triton_poi_fused_cat_25,@function
        .size           triton_poi_fused_cat_25,(.L_x_1 - triton_poi_fused_cat_25)
        .other          triton_poi_fused_cat_25,@"STO_CUDA_ENTRY STV_DEFAULT"
triton_poi_fused_cat_25:
.text.triton_poi_fused_cat_25:
[----:B------:R-:W0:Y:S02]  /*0000*/  LDC R1, c[0x0][0x28] ;  /* 0x00000a00ff017b82 */ /* 0x000e240000000800 */
[----:B------:R-:W1:Y:S01]  /*0010*/  S2R R0, SR_TID.X ;  /* 0x0000000000007919 */ /* 0x000e620000002100 */
[----:B------:R-:W2:Y:S01]  /*0020*/  LDC.64 R2, c[0x0][0x210] ;  /* 0x00008400ff027b82 */ /* 0x000ea20000000a00 */
[----:B------:R-:W-:Y:S01]  /*0030*/  CS2R R12, SRZ ;  /* 0x00000000000c7805 */ /* 0x000fe2000001ff00 */
[----:B------:R-:W-:Y:S01]  /*0040*/  ULDC.64 UR4, c[0x0][0x208] ;  /* 0x0000820000047ab9 */ /* 0x000fe20000000a00 */
[----:B------:R-:W3:Y:S01]  /*0050*/  S2R R9, SR_CTAID.X ;  /* 0x0000000000097919 */ /* 0x000ee20000002500 */
[----:B-1----:R-:W-:-:S05]  /*0060*/  IMAD.SHL.U32 R0, R0, 0x2, RZ ;  /* 0x0000000200007824 */ /* 0x002fca00078e00ff */
[----:B------:R-:W-:-:S05]  /*0070*/  LOP3.LUT R0, R0, 0xfe, RZ, 0xc0, !PT ;  /* 0x000000fe00007812 */ /* 0x000fca00078ec0ff */
[----:B---3--:R-:W-:-:S05]  /*0080*/  IMAD R9, R9, 0x100, R0 ;  /* 0x0000010009097824 */ /* 0x008fca00078e0200 */
[----:B------:R-:W-:-:S04]  /*0090*/  SHF.R.S32.HI R0, RZ, 0x1f, R9 ;  /* 0x0000001fff007819 */ /* 0x000fc80000011409 */
[----:B------:R-:W-:-:S04]  /*00a0*/  LEA.HI R0, R0, R9, RZ, 0x8 ;  /* 0x0000000900007211 */ /* 0x000fc800078f40ff */
[----:B------:R-:W-:Y:S02]  /*00b0*/  LOP3.LUT R4, R0, 0xffffff00, RZ, 0xc0, !PT ;  /* 0xffffff0000047812 */ /* 0x000fe400078ec0ff */
[----:B------:R-:W-:-:S03]  /*00c0*/  SHF.R.S32.HI R0, RZ, 0x8, R0 ;  /* 0x00000008ff007819 */ /* 0x000fc60000011400 */
[----:B------:R-:W-:Y:S02]  /*00d0*/  IMAD.IADD R7, R9, 0x1, -R4 ;  /* 0x0000000109077824 */ /* 0x000fe400078e0a04 */
[----:B------:R-:W1:Y:S02]  /*00e0*/  LDC.64 R4, c[0x0][0x218] ;  /* 0x00008600ff047b82 */ /* 0x000e640000000a00 */
[----:B------:R-:W-:Y:S01]  /*00f0*/  IMAD R11, R0, 0x80, R7 ;  /* 0x00000080000b7824 */ /* 0x000fe200078e0207 */
[----:B------:R-:W-:-:S03]  /*0100*/  ISETP.GE.AND P2, PT, R7, 0x80, PT ;  /* 0x000000800700780c */ /* 0x000fc60003f46270 */
[----:B--2---:R-:W-:Y:S01]  /*0110*/  IMAD.WIDE R2, R11, 0x4, R2 ;  /* 0x000000040b027825 */ /* 0x004fe200078e0202 */
[C---:B------:R-:W-:Y:S02]  /*0120*/  ISETP.LT.AND P3, PT, R9.reuse, 0x400, !P2 ;  /* 0x000004000900780c */ /* 0x040fe40005761270 */
[----:B------:R-:W-:-:S04]  /*0130*/  ISETP.GE.AND P0, PT, R9, 0x400, PT ;  /* 0x000004000900780c */ /* 0x000fc80003f06270 */
[----:B------:R-:W-:Y:S02]  /*0140*/  ISETP.GT.AND P1, PT, R7, 0x7f, !P0 ;  /* 0x0000007f0700780c */ /* 0x000fe40004724270 */
[----:B------:R-:W2:Y:S05]  /*0150*/  LDC.64 R6, c[0x0][0x220] ;  /* 0x00008800ff067b82 */ /* 0x000eaa0000000a00 */
[----:B------:R2:W3:Y:S01]  /*0160*/  @P3 LDG.E.EL.64 R12, desc[UR4][R2.64] ;  /* 0x00000004020c3981 */ /* 0x0004e2000c2e1b00 */
[----:B-1----:R-:W-:Y:S01]  /*0170*/  IMAD.WIDE R4, R11, 0x4, R4 ;  /* 0x000000040b047825 */ /* 0x002fe200078e0204 */
[----:B------:R-:W-:-:S06]  /*0180*/  CS2R R10, SRZ ;  /* 0x00000000000a7805 */ /* 0x000fcc000001ff00 */
[----:B------:R-:W4:Y:S01]  /*0190*/  @P1 LDG.E.EL.64 R10, desc[UR4][R4.64+-0x200] ;  /* 0xfffe0004040a1981 */ /* 0x000f22000c2e1b00 */
[----:B--2---:R-:W-:Y:S01]  /*01a0*/  IMAD.WIDE R2, R9, 0x4, R6 ;  /* 0x0000000409027825 */ /* 0x004fe200078e0206 */
[----:B---3--:R-:W-:Y:S02]  /*01b0*/  SEL R12, R12, RZ, P3 ;  /* 0x000000ff0c0c7207 */ /* 0x008fe40001800000 */
[----:B------:R-:W-:Y:S02]  /*01c0*/  SEL R13, R13, RZ, P3 ;  /* 0x000000ff0d0d7207 */ /* 0x000fe40001800000 */
[----:B------:R-:W-:Y:S02]  /*01d0*/  FSETP.GT.AND P3, PT, R12, RZ, PT ;  /* 0x000000ff0c00720b */ /* 0x000fe40003f64000 */
[----:B------:R-:W-:-:S11]  /*01e0*/  FSETP.GT.AND P4, PT, R13, RZ, PT ;  /* 0x000000ff0d00720b */ /* 0x000fd60003f84000 */
[----:B------:R-:W-:Y:S01]  /*01f0*/  @!P3 FMUL R12, R12, 0.10000000149011611938 ;  /* 0x3dcccccd0c0cb820 */ /* 0x000fe20000400000 */
[----:B----4-:R-:W-:Y:S01]  /*0200*/  @P2 SEL R12, R10, RZ, P1 ;  /* 0x000000ff0a0c2207 */ /* 0x010fe20000800000 */
[----:B------:R-:W-:Y:S01]  /*0210*/  @!P4 FMUL R13, R13, 0.10000000149011611938 ;  /* 0x3dcccccd0d0dc820 */ /* 0x000fe20000400000 */
[----:B------:R-:W-:Y:S01]  /*0220*/  @P2 SEL R13, R11, RZ, P1 ;  /* 0x000000ff0b0d2207 */ /* 0x000fe20000800000 */
[----:B------:R-:W-:Y:S06]  /*0230*/  @P0 EXIT ;  /* 0x000000000000094d */ /* 0x000fec0003800000 */
[----:B------:R-:W-:Y:S01]  /*0240*/  STG.E.64 desc[UR4][R2.64], R12 ;  /* 0x0000000c02007986 */ /* 0x000fe2000c101b04 */
[----:B------:R-:W-:Y:S05]  /*0250*/  EXIT ;  /* 0x000000000000794d */ /* 0x000fea0003800000 */
.L_x_0:
[----:B------:R-:W-:-:S00]  /*0260*/  BRA `(.L_x_0) ;  /* 0xfffffffc00fc7947 */ /* 0x000fc0000383ffff */
[----:B------:R-:W-:-:S00]  /*0270*/  NOP ;  /* 0x0000000000007918 */ /* 0x000fc00000000000 */
        /* <DEDUP_REMOVED lines=8> */
.L_x_1:


//--------------------- .nv.constant0.triton_poi_fused_cat_25 --------------------------
	.section	.nv.constant0.triton_poi_fused_cat_25,"a",@progbits
	.sectionflags	@""
	.align	4
.nv.constant0.triton_poi_fused_cat_25:
	.zero		556
